//
// Generated by NVIDIA NVVM Compiler
//
// Compiler Build ID: CL-36424714
// Cuda compilation tools, release 13.0, V13.0.88
// Based on NVVM 20.0.0
//

.version 9.0
.target sm_100
.address_size 64

	// .globl	_Z6reducePKfPfi

.visible .entry _Z6reducePKfPfi(
	.param .u64 .ptr .align 1 _Z6reducePKfPfi_param_0,
	.param .u64 .ptr .align 1 _Z6reducePKfPfi_param_1,
	.param .u32 _Z6reducePKfPfi_param_2
)
{
	.reg .pred 	%p<6>;
	.reg .b32 	%r<33>;
	.reg .b32 	%f<18>;
	.reg .b64 	%rd<15>;

	ld.param.u64 	%rd3, [_Z6reducePKfPfi_param_0];
	ld.param.u64 	%rd4, [_Z6reducePKfPfi_param_1];
	cvta.to.global.u64 	%rd1, %rd3;
	mov.u32 	%r1, %ntid.x;
	mul.lo.s32 	%r13, %r1, 125000;
	mov.u32 	%r14, %ctaid.x;
	mul.lo.s32 	%r15, %r13, %r14;
	mov.u32 	%r16, %tid.x;
	add.s32 	%r31, %r15, %r16;
	add.s32 	%r3, %r15, %r13;
	mad.lo.s32 	%r17, %r14, %r1, %r16;
	cvta.to.global.u64 	%rd5, %rd4;
	mul.wide.s32 	%rd6, %r17, 4;
	add.s64 	%rd2, %rd5, %rd6;
	ld.global.f32 	%f16, [%rd2];
	add.s32 	%r18, %r31, %r1;
	max.s32 	%r19, %r3, %r18;
	sub.s32 	%r20, %r19, %r18;
	setp.ne.s32 	%p1, %r20, 0;
	selp.u32 	%r21, 1, 0, %p1;
	selp.s32 	%r22, -1, 0, %p1;
	add.s32 	%r23, %r20, %r22;
	div.u32 	%r24, %r23, %r1;
	add.s32 	%r4, %r24, %r21;
	and.b32  	%r25, %r4, 3;
	setp.eq.s32 	%p2, %r25, 3;
	@%p2 bra 	$L__BB0_3;
	add.s32 	%r26, %r4, 1;
	and.b32  	%r27, %r26, 3;
	neg.s32 	%r29, %r27;
$L__BB0_2:
	.pragma "nounroll";
	mul.wide.s32 	%rd7, %r31, 4;
	add.s64 	%rd8, %rd1, %rd7;
	ld.global.f32 	%f7, [%rd8];
	max.f32 	%f16, %f16, %f7;
	st.global.f32 	[%rd2], %f16;
	add.s32 	%r31, %r31, %r1;
	add.s32 	%r29, %r29, 1;
	setp.ne.s32 	%p3, %r29, 0;
	@%p3 bra 	$L__BB0_2;
$L__BB0_3:
	setp.lt.u32 	%p4, %r4, 3;
	@%p4 bra 	$L__BB0_6;
	shl.b32 	%r28, %r1, 2;
	cvt.u64.u32 	%rd11, %r28;
$L__BB0_5:
	mul.wide.s32 	%rd9, %r31, 4;
	add.s64 	%rd10, %rd1, %rd9;
	ld.global.f32 	%f8, [%rd10];
	max.f32 	%f9, %f16, %f8;
	st.global.f32 	[%rd2], %f9;
	add.s64 	%rd12, %rd10, %rd11;
	ld.global.f32 	%f10, [%rd12];
	max.f32 	%f11, %f9, %f10;
	st.global.f32 	[%rd2], %f11;
	add.s64 	%rd13, %rd12, %rd11;
	ld.global.f32 	%f12, [%rd13];
	max.f32 	%f13, %f11, %f12;
	st.global.f32 	[%rd2], %f13;
	add.s64 	%rd14, %rd13, %rd11;
	ld.global.f32 	%f14, [%rd14];
	max.f32 	%f16, %f13, %f14;
	st.global.f32 	[%rd2], %f16;
	add.s32 	%r31, %r28, %r31;
	setp.lt.s32 	%p5, %r31, %r3;
	@%p5 bra 	$L__BB0_5;
$L__BB0_6:
	ret;

}


// ===== COMPILED SASS (sm_100) =====

	.target	sm_100

	.elftype	@"ET_EXEC"


//--------------------- .note.nv.tkinfo           --------------------------
	.section	.note.nv.tkinfo,"",@"SHT_NOTE"
	.sectionflags	@"SHF_NOTE_NV_TKINFO"
	.tkinfo
        /*0018*/ 	.word	0x00000002
        /*0030*/ 	.string	""
        /*0030*/ 	.string	"ptxas"
        /*0030*/ 	.string	"Cuda compilation tools, release 13.0, V13.0.88"
        /*0030*/ 	.string	"Build cuda_13.0.r13.0/compiler.36424714_0"
        /*0030*/ 	.string	"-arch sm_100 -m 64 "



//--------------------- .note.nv.cuinfo           --------------------------
	.section	.note.nv.cuinfo,"",@"SHT_NOTE"
	.sectionflags	@"SHF_NOTE_NV_CUINFO"
        /*0018*/ 	.short	0x0002
        /*001a*/ 	.short	0x0064
        /*001c*/ 	.short	0x0082
	.zero		2


//--------------------- .nv.info                  --------------------------
	.section	.nv.info,"",@"SHT_CUDA_INFO"
	.align	4


	//----- nvinfo : EIATTR_REGCOUNT
	.align		4
        /*0000*/ 	.byte	0x04, 0x2f
        /*0002*/ 	.short	(.L_1 - .L_0)
	.align		4
.L_0:
        /*0004*/ 	.word	index@(_Z6reducePKfPfi)
        /*0008*/ 	.word	0x00000018


	//----- nvinfo : EIATTR_FRAME_SIZE
	.align		4
.L_1:
        /*000c*/ 	.byte	0x04, 0x11
        /*000e*/ 	.short	(.L_3 - .L_2)
	.align		4
.L_2:
        /*0010*/ 	.word	index@(_Z6reducePKfPfi)
        /*0014*/ 	.word	0x00000000


	//----- nvinfo : EIATTR_MIN_STACK_SIZE
	.align		4
.L_3:
        /*0018*/ 	.byte	0x04, 0x12
        /*001a*/ 	.short	(.L_5 - .L_4)
	.align		4
.L_4:
        /*001c*/ 	.word	index@(_Z6reducePKfPfi)
        /*0020*/ 	.word	0x00000000
.L_5:


//--------------------- .nv.compat                --------------------------
	.section	.nv.compat,"",@"SHT_CUDA_COMPAT_INFO"
	.align	4
        /*0000*/ 	.byte	0x02, 0x09, 0x00, 0x00, 0x02, 0x02, 0x01, 0x00, 0x02, 0x05, 0x05, 0x00, 0x03, 0x07, 0x01, 0x01
        /*0010*/ 	.byte	0x02, 0x03, 0x00, 0x00, 0x02, 0x06, 0x01, 0x00, 0x04, 0x0b, 0x08, 0x00, 0x09, 0x00, 0x00, 0x00
        /*0020*/ 	.byte	0x00, 0x00, 0x00, 0x00


//--------------------- .nv.info._Z6reducePKfPfi  --------------------------
	.section	.nv.info._Z6reducePKfPfi,"",@"SHT_CUDA_INFO"
	.sectionflags	@""
	.align	4


	//----- nvinfo : EIATTR_CUDA_API_VERSION
	.align		4
        /*0000*/ 	.byte	0x04, 0x37
        /*0002*/ 	.short	(.L_7 - .L_6)
.L_6:
        /*0004*/ 	.word	0x00000082


	//----- nvinfo : EIATTR_KPARAM_INFO
	.align		4
.L_7:
        /*0008*/ 	.byte	0x04, 0x17
        /*000a*/ 	.short	(.L_9 - .L_8)
.L_8:
        /*000c*/ 	.word	0x00000000
        /*0010*/ 	.short	0x0002
        /*0012*/ 	.short	0x0010
        /*0014*/ 	.byte	0x00, 0xf0, 0x11, 0x00


	//----- nvinfo : EIATTR_KPARAM_INFO
	.align		4
.L_9:
        /*0018*/ 	.byte	0x04, 0x17
        /*001a*/ 	.short	(.L_11 - .L_10)
.L_10:
        /*001c*/ 	.word	0x00000000
        /*0020*/ 	.short	0x0001
        /*0022*/ 	.short	0x0008
        /*0024*/ 	.byte	0x00, 0xf5, 0x21, 0x00


	//----- nvinfo : EIATTR_KPARAM_INFO
	.align		4
.L_11:
        /*0028*/ 	.byte	0x04, 0x17
        /*002a*/ 	.short	(.L_13 - .L_12)
.L_12:
        /*002c*/ 	.word	0x00000000
        /*0030*/ 	.short	0x0000
        /*0032*/ 	.short	0x0000
        /*0034*/ 	.byte	0x00, 0xf5, 0x21, 0x00


	//----- nvinfo : EIATTR_SPARSE_MMA_MASK
	.align		4
.L_13:
        /*0038*/ 	.byte	0x03, 0x50
        /*003a*/ 	.short	0x0000


	//----- nvinfo : EIATTR_MAXREG_COUNT
	.align		4
        /*003c*/ 	.byte	0x03, 0x1b
        /*003e*/ 	.short	0x00ff


	//----- nvinfo : EIATTR_MERCURY_ISA_VERSION
	.align		4
        /*0040*/ 	.byte	0x03, 0x5f
        /*0042*/ 	.short	0x0101


	//----- nvinfo : EIATTR_VRC_CTA_INIT_COUNT
	.align		4
        /*0044*/ 	.byte	0x02, 0x4a
	.zero		1
	.zero		1


	//----- nvinfo : EIATTR_EXIT_INSTR_OFFSETS
	.align		4
        /*0048*/ 	.byte	0x04, 0x1c
        /*004a*/ 	.short	(.L_15 - .L_14)


	//   ....[0]....
.L_14:
        /*004c*/ 	.word	0x00000380


	//   ....[1]....
        /*0050*/ 	.word	0x00000510


	//----- nvinfo : EIATTR_CRS_STACK_SIZE
	.align		4
.L_15:
        /*0054*/ 	.byte	0x04, 0x1e
        /*0056*/ 	.short	(.L_17 - .L_16)
.L_16:
        /*0058*/ 	.word	0x00000000


	//----- nvinfo : EIATTR_CBANK_PARAM_SIZE
	.align		4
.L_17:
        /*005c*/ 	.byte	0x03, 0x19
        /*005e*/ 	.short	0x0014


	//----- nvinfo : EIATTR_PARAM_CBANK
	.align		4
        /*0060*/ 	.byte	0x04, 0x0a
        /*0062*/ 	.short	(.L_19 - .L_18)
	.align		4
.L_18:
        /*0064*/ 	.word	index@(.nv.constant0._Z6reducePKfPfi)
        /*0068*/ 	.short	0x0380
        /*006a*/ 	.short	0x0014


	//----- nvinfo : EIATTR_SW_WAR
	.align		4
.L_19:
        /*006c*/ 	.byte	0x04, 0x36
        /*006e*/ 	.short	(.L_21 - .L_20)
.L_20:
        /*0070*/ 	.word	0x00000008
.L_21:


//--------------------- .nv.callgraph             --------------------------
	.section	.nv.callgraph,"",@"SHT_CUDA_CALLGRAPH"
	.align	4
	.sectionentsize	8
	.align		4
        /*0000*/ 	.word	0x00000000
	.align		4
        /*0004*/ 	.word	0xffffffff
	.align		4
        /*0008*/ 	.word	0x00000000
	.align		4
        /*000c*/ 	.word	0xfffffffe
	.align		4
        /*0010*/ 	.word	0x00000000
	.align		4
        /*0014*/ 	.word	0xfffffffd
	.align		4
        /*0018*/ 	.word	0x00000000
	.align		4
        /*001c*/ 	.word	0xfffffffc


//--------------------- .text._Z6reducePKfPfi     --------------------------
	.section	.text._Z6reducePKfPfi,"ax",@progbits
	.align	128
        .global         _Z6reducePKfPfi
        .type           _Z6reducePKfPfi,@function
        .size           _Z6reducePKfPfi,(.L_x_5 - _Z6reducePKfPfi)
        .other          _Z6reducePKfPfi,@"STO_CUDA_ENTRY STV_DEFAULT"
_Z6reducePKfPfi:
.text._Z6reducePKfPfi:
[----:B------:R-:W-:Y:S01]  /*0000*/  LDC R1, c[0x0][0x37c] ;  /* 0x0000df00ff017b82 */ /* 0x000fe20000000800 */
[----:B------:R-:W0:Y:S07]  /*0010*/  S2R R4, SR_CTAID.X ;  /* 0x0000000000047919 */ /* 0x000e2e0000002500 */
[----:B------:R-:W0:Y:S01]  /*0020*/  LDC R9, c[0x0][0x360] ;  /* 0x0000d800ff097b82 */ /* 0x000e220000000800 */
[----:B------:R-:W1:Y:S01]  /*0030*/  LDCU.64 UR4, c[0x0][0x358] ;  /* 0x00006b00ff0477ac */ /* 0x000e620008000a00 */
[----:B------:R-:W0:Y:S06]  /*0040*/  S2R R0, SR_TID.X ;  /* 0x0000000000007919 */ /* 0x000e2c0000002100 */
[----:B------:R-:W2:Y:S01]  /*0050*/  LDC.64 R2, c[0x0][0x388] ;  /* 0x0000e200ff027b82 */ /* 0x000ea20000000a00 */
[----:B0-----:R-:W-:-:S04]  /*0060*/  IMAD R5, R9, R4, R0 ;  /* 0x0000000409057224 */ /* 0x001fc800078e0200 */
[----:B--2---:R-:W-:-:S05]  /*0070*/  IMAD.WIDE R2, R5, 0x4, R2 ;  /* 0x0000000405027825 */ /* 0x004fca00078e0202 */
[----:B-1----:R0:W5:Y:S01]  /*0080*/  LDG.E R5, desc[UR4][R2.64] ;  /* 0x0000000402057981 */ /* 0x002162000c1e1900 */
[----:B------:R-:W1:Y:S01]  /*0090*/  I2F.U32.RP R6, R9 ;  /* 0x0000000900067306 */ /* 0x000e620000209000 */
[C---:B------:R-:W-:Y:S01]  /*00a0*/  IMAD R7, R9.reuse, 0x1e848, RZ ;  /* 0x0001e84809077824 */ /* 0x040fe200078e02ff */
[----:B------:R-:W-:Y:S01]  /*00b0*/  ISETP.NE.U32.AND P3, PT, R9, RZ, PT ;  /* 0x000000ff0900720c */ /* 0x000fe20003f65070 */
[----:B------:R-:W-:Y:S02]  /*00c0*/  BSSY.RECONVERGENT B0, `(.L_x_0) ;  /* 0x000002b000007945 */ /* 0x000fe40003800200 */
[CC--:B------:R-:W-:Y:S02]  /*00d0*/  IMAD R0, R7.reuse, R4.reuse, R0 ;  /* 0x0000000407007224 */ /* 0x0c0fe400078e0200 */
[----:B------:R-:W-:Y:S02]  /*00e0*/  IMAD R7, R7, R4, R7 ;  /* 0x0000000407077224 */ /* 0x000fe400078e0207 */
[----:B------:R-:W-:-:S05]  /*00f0*/  IMAD.IADD R4, R0, 0x1, R9 ;  /* 0x0000000100047824 */ /* 0x000fca00078e0209 */
[----:B------:R-:W-:Y:S01]  /*0100*/  VIMNMX R13, PT, PT, R7, R4, !PT ;  /* 0x00000004070d7248 */ /* 0x000fe20007fe0100 */
[----:B-1----:R-:W1:Y:S04]  /*0110*/  MUFU.RCP R6, R6 ;  /* 0x0000000600067308 */ /* 0x002e680000001000 */
[----:B------:R-:W-:-:S05]  /*0120*/  IMAD.IADD R13, R13, 0x1, -R4 ;  /* 0x000000010d0d7824 */ /* 0x000fca00078e0a04 */
[----:B------:R-:W-:Y:S01]  /*0130*/  ISETP.NE.AND P0, PT, R13, RZ, PT ;  /* 0x000000ff0d00720c */ /* 0x000fe20003f05270 */
[----:B-1----:R-:W-:-:S04]  /*0140*/  VIADD R10, R6, 0xffffffe ;  /* 0x0ffffffe060a7836 */ /* 0x002fc80000000000 */
[----:B------:R1:W2:Y:S02]  /*0150*/  F2I.FTZ.U32.TRUNC.NTZ R11, R10 ;  /* 0x0000000a000b7305 */ /* 0x0002a4000021f000 */
[----:B-1----:R-:W-:Y:S01]  /*0160*/  IMAD.MOV.U32 R10, RZ, RZ, RZ ;  /* 0x000000ffff0a7224 */ /* 0x002fe200078e00ff */
[----:B--2---:R-:W-:-:S05]  /*0170*/  IADD3 R4, PT, PT, RZ, -R11, RZ ;  /* 0x8000000bff047210 */ /* 0x004fca0007ffe0ff */
[----:B------:R-:W-:Y:S02]  /*0180*/  IMAD R15, R4, R9, RZ ;  /* 0x00000009040f7224 */ /* 0x000fe400078e02ff */
[C---:B------:R-:W-:Y:S01]  /*0190*/  VIADD R4, R13.reuse, 0xffffffff ;  /* 0xffffffff0d047836 */ /* 0x040fe20000000000 */
[----:B------:R-:W-:Y:S01]  /*01a0*/  @!P0 IADD3 R4, PT, PT, R13, RZ, RZ ;  /* 0x000000ff0d048210 */ /* 0x000fe20007ffe0ff */
[----:B------:R-:W-:-:S06]  /*01b0*/  IMAD.HI.U32 R11, R11, R15, R10 ;  /* 0x0000000f0b0b7227 */ /* 0x000fcc00078e000a */
[----:B------:R-:W-:-:S04]  /*01c0*/  IMAD.HI.U32 R11, R11, R4, RZ ;  /* 0x000000040b0b7227 */ /* 0x000fc800078e00ff */
[----:B------:R-:W-:-:S04]  /*01d0*/  IMAD.MOV R6, RZ, RZ, -R11 ;  /* 0x000000ffff067224 */ /* 0x000fc800078e0a0b */
[----:B------:R-:W-:-:S05]  /*01e0*/  IMAD R4, R9, R6, R4 ;  /* 0x0000000609047224 */ /* 0x000fca00078e0204 */
[----:B------:R-:W-:-:S13]  /*01f0*/  ISETP.GE.U32.AND P1, PT, R4, R9, PT ;  /* 0x000000090400720c */ /* 0x000fda0003f26070 */
[----:B------:R-:W-:Y:S01]  /*0200*/  @P1 IMAD.IADD R4, R4, 0x1, -R9 ;  /* 0x0000000104041824 */ /* 0x000fe200078e0a09 */
[----:B------:R-:W-:-:S04]  /*0210*/  @P1 IADD3 R11, PT, PT, R11, 0x1, RZ ;  /* 0x000000010b0b1810 */ /* 0x000fc80007ffe0ff */
[----:B------:R-:W-:Y:S02]  /*0220*/  ISETP.GE.U32.AND P2, PT, R4, R9, PT ;  /* 0x000000090400720c */ /* 0x000fe40003f46070 */
[----:B------:R-:W-:-:S11]  /*0230*/  SEL R4, RZ, 0x1, !P0 ;  /* 0x00000001ff047807 */ /* 0x000fd60004000000 */
[----:B------:R-:W-:Y:S01]  /*0240*/  @P2 VIADD R11, R11, 0x1 ;  /* 0x000000010b0b2836 */ /* 0x000fe20000000000 */
[----:B------:R-:W-:-:S05]  /*0250*/  @!P3 LOP3.LUT R11, RZ, R9, RZ, 0x33, !PT ;  /* 0x00000009ff0bb212 */ /* 0x000fca00078e33ff */
[----:B------:R-:W-:-:S05]  /*0260*/  IMAD.IADD R4, R4, 0x1, R11 ;  /* 0x0000000104047824 */ /* 0x000fca00078e020b */
[C---:B------:R-:W-:Y:S02]  /*0270*/  LOP3.LUT R6, R4.reuse, 0x3, RZ, 0xc0, !PT ;  /* 0x0000000304067812 */ /* 0x040fe400078ec0ff */
[----:B------:R-:W-:Y:S02]  /*0280*/  ISETP.GE.U32.AND P1, PT, R4, 0x3, PT ;  /* 0x000000030400780c */ /* 0x000fe40003f26070 */
[----:B------:R-:W-:-:S13]  /*0290*/  ISETP.NE.AND P0, PT, R6, 0x3, PT ;  /* 0x000000030600780c */ /* 0x000fda0003f05270 */
[----:B0-----:R-:W-:Y:S05]  /*02a0*/  @!P0 BRA `(.L_x_1) ;  /* 0x0000000000308947 */ /* 0x001fea0003800000 */
[----:B------:R-:W0:Y:S01]  /*02b0*/  LDC.64 R12, c[0x0][0x380] ;  /* 0x0000e000ff0c7b82 */ /* 0x000e220000000a00 */
[----:B------:R-:W-:-:S04]  /*02c0*/  IADD3 R4, PT, PT, R4, 0x1, RZ ;  /* 0x0000000104047810 */ /* 0x000fc80007ffe0ff */
[----:B------:R-:W-:-:S05]  /*02d0*/  LOP3.LUT R4, R4, 0x3, RZ, 0xc0, !PT ;  /* 0x0000000304047812 */ /* 0x000fca00078ec0ff */
[----:B------:R-:W-:-:S07]  /*02e0*/  IMAD.MOV R4, RZ, RZ, -R4 ;  /* 0x000000ffff047224 */ /* 0x000fce00078e0a04 */
.L_x_2:
[----:B0-----:R-:W-:-:S06]  /*02f0*/  IMAD.WIDE R10, R0, 0x4, R12 ;  /* 0x00000004000a7825 */ /* 0x001fcc00078e020c */
[----:B------:R-:W2:Y:S01]  /*0300*/  LDG.E R10, desc[UR4][R10.64] ;  /* 0x000000040a0a7981 */ /* 0x000ea2000c1e1900 */
[----:B------:R-:W-:Y:S01]  /*0310*/  VIADD R4, R4, 0x1 ;  /* 0x0000000104047836 */ /* 0x000fe20000000000 */
[----:B------:R-:W-:-:S04]  /*0320*/  IADD3 R0, PT, PT, R9, R0, RZ ;  /* 0x0000000009007210 */ /* 0x000fc80007ffe0ff */
[----:B------:R-:W-:Y:S02]  /*0330*/  ISETP.NE.AND P0, PT, R4, RZ, PT ;  /* 0x000000ff0400720c */ /* 0x000fe40003f05270 */
[----:B-12--5:R-:W-:-:S05]  /*0340*/  FMNMX R5, R10, R5, !PT ;  /* 0x000000050a057209 */ /* 0x026fca0007800000 */
[----:B------:R1:W-:Y:S06]  /*0350*/  STG.E desc[UR4][R2.64], R5 ;  /* 0x0000000502007986 */ /* 0x0003ec000c101904 */
[----:B------:R-:W-:Y:S05]  /*0360*/  @P0 BRA `(.L_x_2) ;  /* 0xfffffffc00e00947 */ /* 0x000fea000383ffff */
.L_x_1:
[----:B------:R-:W-:Y:S05]  /*0370*/  BSYNC.RECONVERGENT B0 ;  /* 0x0000000000007941 */ /* 0x000fea0003800200 */
.L_x_0:
[----:B------:R-:W-:Y:S05]  /*0380*/  @!P1 EXIT ;  /* 0x000000000000994d */ /* 0x000fea0003800000 */
[----:B------:R-:W0:Y:S01]  /*0390*/  LDC.64 R10, c[0x0][0x380] ;  /* 0x0000e000ff0a7b82 */ /* 0x000e220000000a00 */
[----:B------:R-:W-:-:S07]  /*03a0*/  IMAD.SHL.U32 R17, R9, 0x4, RZ ;  /* 0x0000000409117824 */ /* 0x000fce00078e00ff */
.L_x_3:
[----:B0-----:R-:W-:-:S05]  /*03b0*/  IMAD.WIDE R14, R0, 0x4, R10 ;  /* 0x00000004000e7825 */ /* 0x001fca00078e020a */
[----:B------:R-:W1:Y:S01]  /*03c0*/  LDG.E R4, desc[UR4][R14.64] ;  /* 0x000000040e047981 */ /* 0x000e62000c1e1900 */
[----:B------:R-:W-:-:S05]  /*03d0*/  IADD3 R8, P0, PT, R14, R17, RZ ;  /* 0x000000110e087210 */ /* 0x000fca0007f1e0ff */
[----:B------:R-:W-:Y:S01]  /*03e0*/  IMAD.X R9, RZ, RZ, R15, P0 ;  /* 0x000000ffff097224 */ /* 0x000fe200000e060f */
[----:B-12--5:R-:W-:-:S05]  /*03f0*/  FMNMX R5, R4, R5, !PT ;  /* 0x0000000504057209 */ /* 0x026fca0007800000 */
[----:B------:R0:W-:Y:S04]  /*0400*/  STG.E desc[UR4][R2.64], R5 ;  /* 0x0000000502007986 */ /* 0x0001e8000c101904 */
[----:B------:R-:W2:Y:S01]  /*0410*/  LDG.E R4, desc[UR4][R8.64] ;  /* 0x0000000408047981 */ /* 0x000ea2000c1e1900 */
[----:B------:R-:W-:-:S04]  /*0420*/  IADD3 R12, P0, PT, R17, R8, RZ ;  /* 0x00000008110c7210 */ /* 0x000fc80007f1e0ff */
[----:B------:R-:W-:Y:S02]  /*0430*/  IADD3.X R13, PT, PT, RZ, R9, RZ, P0, !PT ;  /* 0x00000009ff0d7210 */ /* 0x000fe400007fe4ff */
[----:B--2---:R-:W-:-:S05]  /*0440*/  FMNMX R19, R5, R4, !PT ;  /* 0x0000000405137209 */ /* 0x004fca0007800000 */
[----:B------:R2:W-:Y:S04]  /*0450*/  STG.E desc[UR4][R2.64], R19 ;  /* 0x0000001302007986 */ /* 0x0005e8000c101904 */
[----:B------:R-:W3:Y:S01]  /*0460*/  LDG.E R4, desc[UR4][R12.64] ;  /* 0x000000040c047981 */ /* 0x000ee2000c1e1900 */
[----:B------:R-:W-:-:S05]  /*0470*/  IADD3 R14, P0, PT, R17, R12, RZ ;  /* 0x0000000c110e7210 */ /* 0x000fca0007f1e0ff */
[----:B------:R-:W-:Y:S01]  /*0480*/  IMAD.X R15, RZ, RZ, R13, P0 ;  /* 0x000000ffff0f7224 */ /* 0x000fe200000e060d */
[----:B---3--:R-:W-:-:S05]  /*0490*/  FMNMX R21, R19, R4, !PT ;  /* 0x0000000413157209 */ /* 0x008fca0007800000 */
[----:B------:R2:W-:Y:S04]  /*04a0*/  STG.E desc[UR4][R2.64], R21 ;  /* 0x0000001502007986 */ /* 0x0005e8000c101904 */
[----:B------:R-:W0:Y:S01]  /*04b0*/  LDG.E R14, desc[UR4][R14.64] ;  /* 0x000000040e0e7981 */ /* 0x000e22000c1e1900 */
[----:B------:R-:W-:-:S04]  /*04c0*/  IADD3 R0, PT, PT, R17, R0, RZ ;  /* 0x0000000011007210 */ /* 0x000fc80007ffe0ff */
[----:B------:R-:W-:Y:S02]  /*04d0*/  ISETP.GE.AND P0, PT, R0, R7, PT ;  /* 0x000000070000720c */ /* 0x000fe40003f06270 */
[----:B0-----:R-:W-:-:S05]  /*04e0*/  FMNMX R5, R21, R14, !PT ;  /* 0x0000000e15057209 */ /* 0x001fca0007800000 */
[----:B------:R2:W-:Y:S06]  /*04f0*/  STG.E desc[UR4][R2.64], R5 ;  /* 0x0000000502007986 */ /* 0x0005ec000c101904 */
[----:B------:R-:W-:Y:S05]  /*0500*/  @!P0 BRA `(.L_x_3) ;  /* 0xfffffffc00a88947 */ /* 0x000fea000383ffff */
[----:B------:R-:W-:Y:S05]  /*0510*/  EXIT ;  /* 0x000000000000794d */ /* 0x000fea0003800000 */
.L_x_4:
[----:B------:R-:W-:-:S00]  /*0520*/  BRA `(.L_x_4) ;  /* 0xfffffffc00fc7947 */ /* 0x000fc0000383ffff */
[----:B------:R-:W-:-:S00]  /*0530*/  NOP ;  /* 0x0000000000007918 */ /* 0x000fc00000000000 */
        /* <DEDUP_REMOVED lines=12> */
.L_x_5:


//--------------------- .nv.shared.reserved.0     --------------------------
	.section	.nv.shared.reserved.0,"aw",@nobits
	.weak		__nv_reservedSMEM_offset_0_alias
	.size		__nv_reservedSMEM_offset_0_alias, 0, 64
	.other		__nv_reservedSMEM_offset_0_alias,@"STO_CUDA_RESERVED_SHARED STV_DEFAULT"
__nv_reservedSMEM_offset_0_alias:
	.zero		0
	.zero		64


//--------------------- .nv.constant0._Z6reducePKfPfi --------------------------
	.section	.nv.constant0._Z6reducePKfPfi,"a",@progbits
	.sectionflags	@""
	.align	4
.nv.constant0._Z6reducePKfPfi:
	.zero		916


//--------------------- SYMBOLS --------------------------

	.type		.nv.reservedSmem.offset0,@object
	.size		.nv.reservedSmem.offset0,0x4
